//
// Generated by NVIDIA NVVM Compiler
//
// Compiler Build ID: CL-36424714
// Cuda compilation tools, release 13.0, V13.0.88
// Based on NVVM 20.0.0
//

.version 9.0
.target sm_100
.address_size 64

	// .globl	_Z13toggle_stringPcS_i

.visible .entry _Z13toggle_stringPcS_i(
	.param .u64 .ptr .align 1 _Z13toggle_stringPcS_i_param_0,
	.param .u64 .ptr .align 1 _Z13toggle_stringPcS_i_param_1,
	.param .u32 _Z13toggle_stringPcS_i_param_2
)
{
	.reg .pred 	%p<4>;
	.reg .b16 	%rs<6>;
	.reg .b32 	%r<14>;
	.reg .b64 	%rd<9>;

	ld.param.u64 	%rd1, [_Z13toggle_stringPcS_i_param_0];
	ld.param.u64 	%rd2, [_Z13toggle_stringPcS_i_param_1];
	ld.param.u32 	%r7, [_Z13toggle_stringPcS_i_param_2];
	mov.u32 	%r1, %tid.x;
	setp.ge.s32 	%p1, %r1, %r7;
	@%p1 bra 	$L__BB0_6;
	cvta.to.global.u64 	%rd3, %rd1;
	cvt.u64.u32 	%rd4, %r1;
	add.s64 	%rd5, %rd3, %rd4;
	ld.global.s8 	%rs1, [%rd5];
	setp.lt.s16 	%p2, %rs1, 1;
	mov.b16 	%rs5, 0;
	@%p2 bra 	$L__BB0_5;
	cvt.s32.s16 	%r13, %rs1;
	mov.b32 	%r12, 0;
$L__BB0_3:
	mul.hi.u32 	%r9, %r13, -858993459;
	shr.u32 	%r6, %r9, 3;
	mul.lo.s32 	%r10, %r6, 10;
	sub.s32 	%r11, %r13, %r10;
	mad.lo.s32 	%r12, %r12, 10, %r11;
	setp.gt.u32 	%p3, %r13, 9;
	mov.u32 	%r13, %r6;
	@%p3 bra 	$L__BB0_3;
	cvt.u16.u32 	%rs5, %r12;
$L__BB0_5:
	cvta.to.global.u64 	%rd7, %rd2;
	add.s64 	%rd8, %rd7, %rd4;
	st.global.u8 	[%rd8], %rs5;
$L__BB0_6:
	ret;

}


// ===== COMPILED SASS (sm_100) =====

	.target	sm_100

	.elftype	@"ET_EXEC"


//--------------------- .note.nv.tkinfo           --------------------------
	.section	.note.nv.tkinfo,"",@"SHT_NOTE"
	.sectionflags	@"SHF_NOTE_NV_TKINFO"
	.tkinfo
        /*0018*/ 	.word	0x00000002
        /*0030*/ 	.string	""
        /*0030*/ 	.string	"ptxas"
        /*0030*/ 	.string	"Cuda compilation tools, release 13.0, V13.0.88"
        /*0030*/ 	.string	"Build cuda_13.0.r13.0/compiler.36424714_0"
        /*0030*/ 	.string	"-arch sm_100 -m 64 "



//--------------------- .note.nv.cuinfo           --------------------------
	.section	.note.nv.cuinfo,"",@"SHT_NOTE"
	.sectionflags	@"SHF_NOTE_NV_CUINFO"
        /*0018*/ 	.short	0x0002
        /*001a*/ 	.short	0x0064
        /*001c*/ 	.short	0x0082
	.zero		2


//--------------------- .nv.info                  --------------------------
	.section	.nv.info,"",@"SHT_CUDA_INFO"
	.align	4


	//----- nvinfo : EIATTR_REGCOUNT
	.align		4
        /*0000*/ 	.byte	0x04, 0x2f
        /*0002*/ 	.short	(.L_1 - .L_0)
	.align		4
.L_0:
        /*0004*/ 	.word	index@(_Z13toggle_stringPcS_i)
        /*0008*/ 	.word	0x00000008


	//----- nvinfo : EIATTR_FRAME_SIZE
	.align		4
.L_1:
        /*000c*/ 	.byte	0x04, 0x11
        /*000e*/ 	.short	(.L_3 - .L_2)
	.align		4
.L_2:
        /*0010*/ 	.word	index@(_Z13toggle_stringPcS_i)
        /*0014*/ 	.word	0x00000000


	//----- nvinfo : EIATTR_MIN_STACK_SIZE
	.align		4
.L_3:
        /*0018*/ 	.byte	0x04, 0x12
        /*001a*/ 	.short	(.L_5 - .L_4)
	.align		4
.L_4:
        /*001c*/ 	.word	index@(_Z13toggle_stringPcS_i)
        /*0020*/ 	.word	0x00000000
.L_5:


//--------------------- .nv.compat                --------------------------
	.section	.nv.compat,"",@"SHT_CUDA_COMPAT_INFO"
	.align	4
        /*0000*/ 	.byte	0x02, 0x09, 0x00, 0x00, 0x02, 0x02, 0x01, 0x00, 0x02, 0x05, 0x05, 0x00, 0x03, 0x07, 0x01, 0x01
        /*0010*/ 	.byte	0x02, 0x03, 0x00, 0x00, 0x02, 0x06, 0x01, 0x00, 0x04, 0x0b, 0x08, 0x00, 0x09, 0x00, 0x00, 0x00
        /*0020*/ 	.byte	0x00, 0x00, 0x00, 0x00


//--------------------- .nv.info._Z13toggle_stringPcS_i --------------------------
	.section	.nv.info._Z13toggle_stringPcS_i,"",@"SHT_CUDA_INFO"
	.sectionflags	@""
	.align	4


	//----- nvinfo : EIATTR_CUDA_API_VERSION
	.align		4
        /*0000*/ 	.byte	0x04, 0x37
        /*0002*/ 	.short	(.L_7 - .L_6)
.L_6:
        /*0004*/ 	.word	0x00000082


	//----- nvinfo : EIATTR_KPARAM_INFO
	.align		4
.L_7:
        /*0008*/ 	.byte	0x04, 0x17
        /*000a*/ 	.short	(.L_9 - .L_8)
.L_8:
        /*000c*/ 	.word	0x00000000
        /*0010*/ 	.short	0x0002
        /*0012*/ 	.short	0x0010
        /*0014*/ 	.byte	0x00, 0xf0, 0x11, 0x00


	//----- nvinfo : EIATTR_KPARAM_INFO
	.align		4
.L_9:
        /*0018*/ 	.byte	0x04, 0x17
        /*001a*/ 	.short	(.L_11 - .L_10)
.L_10:
        /*001c*/ 	.word	0x00000000
        /*0020*/ 	.short	0x0001
        /*0022*/ 	.short	0x0008
        /*0024*/ 	.byte	0x00, 0xf5, 0x21, 0x00


	//----- nvinfo : EIATTR_KPARAM_INFO
	.align		4
.L_11:
        /*0028*/ 	.byte	0x04, 0x17
        /*002a*/ 	.short	(.L_13 - .L_12)
.L_12:
        /*002c*/ 	.word	0x00000000
        /*0030*/ 	.short	0x0000
        /*0032*/ 	.short	0x0000
        /*0034*/ 	.byte	0x00, 0xf5, 0x21, 0x00


	//----- nvinfo : EIATTR_SPARSE_MMA_MASK
	.align		4
.L_13:
        /*0038*/ 	.byte	0x03, 0x50
        /*003a*/ 	.short	0x0000


	//----- nvinfo : EIATTR_MAXREG_COUNT
	.align		4
        /*003c*/ 	.byte	0x03, 0x1b
        /*003e*/ 	.short	0x00ff


	//----- nvinfo : EIATTR_MERCURY_ISA_VERSION
	.align		4
        /*0040*/ 	.byte	0x03, 0x5f
        /*0042*/ 	.short	0x0101


	//----- nvinfo : EIATTR_VRC_CTA_INIT_COUNT
	.align		4
        /*0044*/ 	.byte	0x02, 0x4a
	.zero		1
	.zero		1


	//----- nvinfo : EIATTR_EXIT_INSTR_OFFSETS
	.align		4
        /*0048*/ 	.byte	0x04, 0x1c
        /*004a*/ 	.short	(.L_15 - .L_14)


	//   ....[0]....
.L_14:
        /*004c*/ 	.word	0x00000040


	//   ....[1]....
        /*0050*/ 	.word	0x000001d0


	//----- nvinfo : EIATTR_CRS_STACK_SIZE
	.align		4
.L_15:
        /*0054*/ 	.byte	0x04, 0x1e
        /*0056*/ 	.short	(.L_17 - .L_16)
.L_16:
        /*0058*/ 	.word	0x00000000


	//----- nvinfo : EIATTR_CBANK_PARAM_SIZE
	.align		4
.L_17:
        /*005c*/ 	.byte	0x03, 0x19
        /*005e*/ 	.short	0x0014


	//----- nvinfo : EIATTR_PARAM_CBANK
	.align		4
        /*0060*/ 	.byte	0x04, 0x0a
        /*0062*/ 	.short	(.L_19 - .L_18)
	.align		4
.L_18:
        /*0064*/ 	.word	index@(.nv.constant0._Z13toggle_stringPcS_i)
        /*0068*/ 	.short	0x0380
        /*006a*/ 	.short	0x0014


	//----- nvinfo : EIATTR_SW_WAR
	.align		4
.L_19:
        /*006c*/ 	.byte	0x04, 0x36
        /*006e*/ 	.short	(.L_21 - .L_20)
.L_20:
        /*0070*/ 	.word	0x00000008
.L_21:


//--------------------- .nv.callgraph             --------------------------
	.section	.nv.callgraph,"",@"SHT_CUDA_CALLGRAPH"
	.align	4
	.sectionentsize	8
	.align		4
        /*0000*/ 	.word	0x00000000
	.align		4
        /*0004*/ 	.word	0xffffffff
	.align		4
        /*0008*/ 	.word	0x00000000
	.align		4
        /*000c*/ 	.word	0xfffffffe
	.align		4
        /*0010*/ 	.word	0x00000000
	.align		4
        /*0014*/ 	.word	0xfffffffd
	.align		4
        /*0018*/ 	.word	0x00000000
	.align		4
        /*001c*/ 	.word	0xfffffffc


//--------------------- .text._Z13toggle_stringPcS_i --------------------------
	.section	.text._Z13toggle_stringPcS_i,"ax",@progbits
	.align	128
        .global         _Z13toggle_stringPcS_i
        .type           _Z13toggle_stringPcS_i,@function
        .size           _Z13toggle_stringPcS_i,(.L_x_4 - _Z13toggle_stringPcS_i)
        .other          _Z13toggle_stringPcS_i,@"STO_CUDA_ENTRY STV_DEFAULT"
_Z13toggle_stringPcS_i:
.text._Z13toggle_stringPcS_i:
[----:B------:R-:W-:Y:S01]  /*0000*/  LDC R1, c[0x0][0x37c] ;  /* 0x0000df00ff017b82 */ /* 0x000fe20000000800 */
[----:B------:R-:W0:Y:S01]  /*0010*/  S2R R4, SR_TID.X ;  /* 0x0000000000047919 */ /* 0x000e220000002100 */
[----:B------:R-:W0:Y:S02]  /*0020*/  LDCU UR4, c[0x0][0x390] ;  /* 0x00007200ff0477ac */ /* 0x000e240008000800 */
[----:B0-----:R-:W-:-:S13]  /*0030*/  ISETP.GE.AND P0, PT, R4, UR4, PT ;  /* 0x0000000404007c0c */ /* 0x001fda000bf06270 */
[----:B------:R-:W-:Y:S05]  /*0040*/  @P0 EXIT ;  /* 0x000000000000094d */ /* 0x000fea0003800000 */
[----:B------:R-:W0:Y:S01]  /*0050*/  LDCU.64 UR6, c[0x0][0x380] ;  /* 0x00007000ff0677ac */ /* 0x000e220008000a00 */
[----:B------:R-:W1:Y:S01]  /*0060*/  LDCU.64 UR4, c[0x0][0x358] ;  /* 0x00006b00ff0477ac */ /* 0x000e620008000a00 */
[----:B0-----:R-:W-:-:S05]  /*0070*/  IADD3 R2, P0, PT, R4, UR6, RZ ;  /* 0x0000000604027c10 */ /* 0x001fca000ff1e0ff */
[----:B------:R-:W-:-:S05]  /*0080*/  IMAD.X R3, RZ, RZ, UR7, P0 ;  /* 0x00000007ff037e24 */ /* 0x000fca00080e06ff */
[----:B-1----:R-:W2:Y:S01]  /*0090*/  LDG.E.S8 R2, desc[UR4][R2.64] ;  /* 0x0000000402027981 */ /* 0x002ea2000c1e1300 */
[----:B------:R-:W-:Y:S01]  /*00a0*/  BSSY.RECONVERGENT B0, `(.L_x_0) ;  /* 0x000000e000007945 */ /* 0x000fe20003800200 */
[----:B------:R-:W-:Y:S02]  /*00b0*/  PRMT R0, RZ, 0x7610, R0 ;  /* 0x00007610ff007816 */ /* 0x000fe40000000000 */
[----:B--2---:R-:W-:-:S13]  /*00c0*/  ISETP.GE.AND P0, PT, R2, 0x1, PT ;  /* 0x000000010200780c */ /* 0x004fda0003f06270 */
[----:B------:R-:W-:Y:S05]  /*00d0*/  @!P0 BRA `(.L_x_1) ;  /* 0x0000000000288947 */ /* 0x000fea0003800000 */
[----:B------:R-:W-:Y:S01]  /*00e0*/  BSSY.RECONVERGENT B1, `(.L_x_1) ;  /* 0x0000009000017945 */ /* 0x000fe20003800200 */
[----:B------:R-:W-:-:S07]  /*00f0*/  IMAD.MOV.U32 R0, RZ, RZ, RZ ;  /* 0x000000ffff007224 */ /* 0x000fce00078e00ff */
.L_x_2:
[C---:B------:R-:W-:Y:S01]  /*0100*/  ISETP.GT.U32.AND P0, PT, R2.reuse, 0x9, PT ;  /* 0x000000090200780c */ /* 0x040fe20003f04070 */
[----:B------:R-:W-:-:S05]  /*0110*/  IMAD.HI.U32 R3, R2, -0x33333333, RZ ;  /* 0xcccccccd02037827 */ /* 0x000fca00078e00ff */
[----:B------:R-:W-:-:S05]  /*0120*/  SHF.R.U32.HI R3, RZ, 0x3, R3 ;  /* 0x00000003ff037819 */ /* 0x000fca0000011603 */
[----:B------:R-:W-:Y:S02]  /*0130*/  IMAD R5, R3, -0xa, R2 ;  /* 0xfffffff603057824 */ /* 0x000fe400078e0202 */
[----:B------:R-:W-:Y:S02]  /*0140*/  IMAD.MOV.U32 R2, RZ, RZ, R3 ;  /* 0x000000ffff027224 */ /* 0x000fe400078e0003 */
[----:B------:R-:W-:Y:S01]  /*0150*/  IMAD R0, R0, 0xa, R5 ;  /* 0x0000000a00007824 */ /* 0x000fe200078e0205 */
[----:B------:R-:W-:Y:S06]  /*0160*/  @P0 BRA `(.L_x_2) ;  /* 0xfffffffc00e40947 */ /* 0x000fec000383ffff */
[----:B------:R-:W-:Y:S05]  /*0170*/  BSYNC.RECONVERGENT B1 ;  /* 0x0000000000017941 */ /* 0x000fea0003800200 */
.L_x_1:
[----:B------:R-:W-:Y:S05]  /*0180*/  BSYNC.RECONVERGENT B0 ;  /* 0x0000000000007941 */ /* 0x000fea0003800200 */
.L_x_0:
[----:B------:R-:W0:Y:S02]  /*0190*/  LDCU.64 UR6, c[0x0][0x388] ;  /* 0x00007100ff0677ac */ /* 0x000e240008000a00 */
[----:B0-----:R-:W-:-:S05]  /*01a0*/  IADD3 R2, P0, PT, R4, UR6, RZ ;  /* 0x0000000604027c10 */ /* 0x001fca000ff1e0ff */
[----:B------:R-:W-:-:S05]  /*01b0*/  IMAD.X R3, RZ, RZ, UR7, P0 ;  /* 0x00000007ff037e24 */ /* 0x000fca00080e06ff */
[----:B------:R-:W-:Y:S01]  /*01c0*/  STG.E.U8 desc[UR4][R2.64], R0 ;  /* 0x0000000002007986 */ /* 0x000fe2000c101104 */
[----:B------:R-:W-:Y:S05]  /*01d0*/  EXIT ;  /* 0x000000000000794d */ /* 0x000fea0003800000 */
.L_x_3:
[----:B------:R-:W-:-:S00]  /*01e0*/  BRA `(.L_x_3) ;  /* 0xfffffffc00fc7947 */ /* 0x000fc0000383ffff */
[----:B------:R-:W-:-:S00]  /*01f0*/  NOP ;  /* 0x0000000000007918 */ /* 0x000fc00000000000 */
        /* <DEDUP_REMOVED lines=8> */
.L_x_4:


//--------------------- .nv.shared.reserved.0     --------------------------
	.section	.nv.shared.reserved.0,"aw",@nobits
	.weak		__nv_reservedSMEM_offset_0_alias
	.size		__nv_reservedSMEM_offset_0_alias, 0, 64
	.other		__nv_reservedSMEM_offset_0_alias,@"STO_CUDA_RESERVED_SHARED STV_DEFAULT"
__nv_reservedSMEM_offset_0_alias:
	.zero		0
	.zero		64


//--------------------- .nv.constant0._Z13toggle_stringPcS_i --------------------------
	.section	.nv.constant0._Z13toggle_stringPcS_i,"a",@progbits
	.sectionflags	@""
	.align	4
.nv.constant0._Z13toggle_stringPcS_i:
	.zero		916


//--------------------- SYMBOLS --------------------------

	.type		.nv.reservedSmem.offset0,@object
	.size		.nv.reservedSmem.offset0,0x4
